//
// Generated by NVIDIA NVVM Compiler
//
// Compiler Build ID: CL-36424714
// Cuda compilation tools, release 13.0, V13.0.88
// Based on NVVM 20.0.0
//

.version 9.0
.target sm_100
.address_size 64

	// .globl	_Z14kernel_computev
.extern .func  (.param .b32 func_retval0) vprintf
(
	.param .b64 vprintf_param_0,
	.param .b64 vprintf_param_1
)
;
.global .align 1 .b8 $str[15] = {72, 101, 108, 108, 111, 44, 32, 119, 111, 114, 108, 100, 33, 10};

.visible .entry _Z14kernel_computev()
{
	.reg .b32 	%r<3>;
	.reg .b64 	%rd<3>;

	mov.u64 	%rd1, $str;
	cvta.global.u64 	%rd2, %rd1;
	{ // callseq 0, 0
	.param .b64 param0;
	st.param.b64 	[param0], %rd2;
	.param .b64 param1;
	st.param.b64 	[param1], 0;
	.param .b32 retval0;
	call.uni (retval0), 
	vprintf, 
	(
	param0, 
	param1
	);
	ld.param.b32 	%r1, [retval0];
	} // callseq 0
	ret;

}


// ===== COMPILED SASS (sm_100) =====

	.target	sm_100

	.elftype	@"ET_EXEC"


//--------------------- .note.nv.tkinfo           --------------------------
	.section	.note.nv.tkinfo,"",@"SHT_NOTE"
	.sectionflags	@"SHF_NOTE_NV_TKINFO"
	.tkinfo
        /*0018*/ 	.word	0x00000002
        /*0030*/ 	.string	""
        /*0030*/ 	.string	"ptxas"
        /*0030*/ 	.string	"Cuda compilation tools, release 13.0, V13.0.88"
        /*0030*/ 	.string	"Build cuda_13.0.r13.0/compiler.36424714_0"
        /*0030*/ 	.string	"-arch sm_100 -m 64 "



//--------------------- .note.nv.cuinfo           --------------------------
	.section	.note.nv.cuinfo,"",@"SHT_NOTE"
	.sectionflags	@"SHF_NOTE_NV_CUINFO"
        /*0018*/ 	.short	0x0002
        /*001a*/ 	.short	0x0064
        /*001c*/ 	.short	0x0082
	.zero		2


//--------------------- .nv.info                  --------------------------
	.section	.nv.info,"",@"SHT_CUDA_INFO"
	.align	4


	//----- nvinfo : EIATTR_REGCOUNT
	.align		4
        /*0000*/ 	.byte	0x04, 0x2f
        /*0002*/ 	.short	(.L_2 - .L_1)
	.align		4
.L_1:
        /*0004*/ 	.word	index@(_Z14kernel_computev)
        /*0008*/ 	.word	0x00000018


	//----- nvinfo : EIATTR_FRAME_SIZE
	.align		4
.L_2:
        /*000c*/ 	.byte	0x04, 0x11
        /*000e*/ 	.short	(.L_4 - .L_3)
	.align		4
.L_3:
        /*0010*/ 	.word	index@(_Z14kernel_computev)
        /*0014*/ 	.word	0x00000000


	//----- nvinfo : EIATTR_MIN_STACK_SIZE
	.align		4
.L_4:
        /*0018*/ 	.byte	0x04, 0x12
        /*001a*/ 	.short	(.L_6 - .L_5)
	.align		4
.L_5:
        /*001c*/ 	.word	index@(_Z14kernel_computev)
        /*0020*/ 	.word	0x00000000
.L_6:


//--------------------- .nv.compat                --------------------------
	.section	.nv.compat,"",@"SHT_CUDA_COMPAT_INFO"
	.align	4
        /*0000*/ 	.byte	0x02, 0x09, 0x00, 0x00, 0x02, 0x02, 0x01, 0x00, 0x02, 0x05, 0x05, 0x00, 0x03, 0x07, 0x01, 0x01
        /*0010*/ 	.byte	0x02, 0x03, 0x00, 0x00, 0x02, 0x06, 0x01, 0x00, 0x04, 0x0b, 0x08, 0x00, 0x09, 0x00, 0x00, 0x00
        /*0020*/ 	.byte	0x00, 0x00, 0x00, 0x00


//--------------------- .nv.info._Z14kernel_computev --------------------------
	.section	.nv.info._Z14kernel_computev,"",@"SHT_CUDA_INFO"
	.sectionflags	@""
	.align	4


	//----- nvinfo : EIATTR_CUDA_API_VERSION
	.align		4
        /*0000*/ 	.byte	0x04, 0x37
        /*0002*/ 	.short	(.L_8 - .L_7)
.L_7:
        /*0004*/ 	.word	0x00000082


	//----- nvinfo : EIATTR_SPARSE_MMA_MASK
	.align		4
.L_8:
        /*0008*/ 	.byte	0x03, 0x50
        /*000a*/ 	.short	0x0000


	//----- nvinfo : EIATTR_MAXREG_COUNT
	.align		4
        /*000c*/ 	.byte	0x03, 0x1b
        /*000e*/ 	.short	0x00ff


	//----- nvinfo : EIATTR_EXTERNS
	.align		4
        /*0010*/ 	.byte	0x04, 0x0f
        /*0012*/ 	.short	(.L_10 - .L_9)


	//   ....[0]....
	.align		4
.L_9:
        /*0014*/ 	.word	index@(vprintf)


	//----- nvinfo : EIATTR_MERCURY_ISA_VERSION
	.align		4
.L_10:
        /*0018*/ 	.byte	0x03, 0x5f
        /*001a*/ 	.short	0x0101


	//----- nvinfo : EIATTR_VRC_CTA_INIT_COUNT
	.align		4
        /*001c*/ 	.byte	0x02, 0x4a
	.zero		1
	.zero		1


	//----- nvinfo : EIATTR_SYSCALL_OFFSETS
	.align		4
        /*0020*/ 	.byte	0x04, 0x46
        /*0022*/ 	.short	(.L_12 - .L_11)


	//   ....[0]....
.L_11:
        /*0024*/ 	.word	0x00000080


	//----- nvinfo : EIATTR_EXIT_INSTR_OFFSETS
	.align		4
.L_12:
        /*0028*/ 	.byte	0x04, 0x1c
        /*002a*/ 	.short	(.L_14 - .L_13)


	//   ....[0]....
.L_13:
        /*002c*/ 	.word	0x00000090


	//----- nvinfo : EIATTR_SW_WAR
	.align		4
.L_14:
        /*0030*/ 	.byte	0x04, 0x36
        /*0032*/ 	.short	(.L_16 - .L_15)
.L_15:
        /*0034*/ 	.word	0x00000008
.L_16:


//--------------------- .nv.callgraph             --------------------------
	.section	.nv.callgraph,"",@"SHT_CUDA_CALLGRAPH"
	.align	4
	.sectionentsize	8
	.align		4
        /*0000*/ 	.word	0x00000000
	.align		4
        /*0004*/ 	.word	0xffffffff
	.align		4
        /*0008*/ 	.word	index@(_Z14kernel_computev)
	.align		4
        /*000c*/ 	.word	index@(vprintf)
	.align		4
        /*0010*/ 	.word	0x00000000
	.align		4
        /*0014*/ 	.word	0xfffffffe
	.align		4
        /*0018*/ 	.word	0x00000000
	.align		4
        /*001c*/ 	.word	0xfffffffd
	.align		4
        /*0020*/ 	.word	0x00000000
	.align		4
        /*0024*/ 	.word	0xfffffffc


//--------------------- .nv.constant4             --------------------------
	.section	.nv.constant4,"a",@progbits
	.align	8
	.align		8
.nv.constant4:
        /*0000*/ 	.dword	vprintf
	.align		8
        /*0008*/ 	.dword	$str


//--------------------- .text._Z14kernel_computev --------------------------
	.section	.text._Z14kernel_computev,"ax",@progbits
	.align	128
        .global         _Z14kernel_computev
        .type           _Z14kernel_computev,@function
        .size           _Z14kernel_computev,(.L_x_2 - _Z14kernel_computev)
        .other          _Z14kernel_computev,@"STO_CUDA_ENTRY STV_DEFAULT"
_Z14kernel_computev:
.text._Z14kernel_computev:
[----:B------:R-:W0:Y:S01]  /*0000*/  LDC R1, c[0x0][0x37c] ;  /* 0x0000df00ff017b82 */ /* 0x000e220000000800 */
[----:B------:R-:W-:Y:S01]  /*0010*/  MOV R0, 0x0 ;  /* 0x0000000000007802 */ /* 0x000fe20000000f00 */
[----:B------:R-:W1:Y:S01]  /*0020*/  LDCU.64 UR4, c[0x4][0x8] ;  /* 0x01000100ff0477ac */ /* 0x000e620008000a00 */
[----:B------:R-:W-:-:S05]  /*0030*/  CS2R R6, SRZ ;  /* 0x0000000000067805 */ /* 0x000fca000001ff00 */
[----:B------:R2:W3:Y:S01]  /*0040*/  LDC.64 R2, c[0x4][R0] ;  /* 0x0100000000027b82 */ /* 0x0004e20000000a00 */
[----:B-1----:R-:W-:Y:S02]  /*0050*/  IMAD.U32 R4, RZ, RZ, UR4 ;  /* 0x00000004ff047e24 */ /* 0x002fe4000f8e00ff */
[----:B--2---:R-:W-:-:S07]  /*0060*/  IMAD.U32 R5, RZ, RZ, UR5 ;  /* 0x00000005ff057e24 */ /* 0x004fce000f8e00ff */
[----:B------:R-:W-:-:S07]  /*0070*/  LEPC R20, `(.L_x_0) ;  /* 0x000000001014794e */ /* 0x000fce0000000000 */
[----:B0--3--:R-:W-:Y:S05]  /*0080*/  CALL.ABS.NOINC R2 ;  /* 0x0000000002007343 */ /* 0x009fea0003c00000 */
.L_x_0:
[----:B------:R-:W-:Y:S05]  /*0090*/  EXIT ;  /* 0x000000000000794d */ /* 0x000fea0003800000 */
.L_x_1:
[----:B------:R-:W-:-:S00]  /*00a0*/  BRA `(.L_x_1) ;  /* 0xfffffffc00fc7947 */ /* 0x000fc0000383ffff */
[----:B------:R-:W-:-:S00]  /*00b0*/  NOP ;  /* 0x0000000000007918 */ /* 0x000fc00000000000 */
        /* <DEDUP_REMOVED lines=12> */
.L_x_2:


//--------------------- .nv.global.init           --------------------------
	.section	.nv.global.init,"aw",@progbits
.nv.global.init:
	.type		$str,@object
	.size		$str,(.L_0 - $str)
$str:
        /*0000*/ 	.byte	0x48, 0x65, 0x6c, 0x6c, 0x6f, 0x2c, 0x20, 0x77, 0x6f, 0x72, 0x6c, 0x64, 0x21, 0x0a, 0x00
.L_0:


//--------------------- .nv.shared.reserved.0     --------------------------
	.section	.nv.shared.reserved.0,"aw",@nobits
	.weak		__nv_reservedSMEM_offset_0_alias
	.size		__nv_reservedSMEM_offset_0_alias, 0, 64
	.other		__nv_reservedSMEM_offset_0_alias,@"STO_CUDA_RESERVED_SHARED STV_DEFAULT"
__nv_reservedSMEM_offset_0_alias:
	.zero		0
	.zero		64


//--------------------- .nv.constant0._Z14kernel_computev --------------------------
	.section	.nv.constant0._Z14kernel_computev,"a",@progbits
	.sectionflags	@""
	.align	4
.nv.constant0._Z14kernel_computev:
	.zero		896


//--------------------- SYMBOLS --------------------------

	.type		.nv.reservedSmem.offset0,@object
	.size		.nv.reservedSmem.offset0,0x4
	.type		vprintf,@function
